//
// Generated by NVIDIA NVVM Compiler
//
// Compiler Build ID: CL-36424714
// Cuda compilation tools, release 13.0, V13.0.88
// Based on NVVM 20.0.0
//

.version 9.0
.target sm_100
.address_size 64

	// .globl	_Z17matrix_mul_kernelPiS_S_
.global .align 4 .b8 precalc_xorwow_matrix[102400];
.global .align 4 .b8 precalc_xorwow_offset_matrix[102400];
.global .align 4 .b8 mrg32k3aM1[2304];
.global .align 4 .b8 mrg32k3aM2[2304];
.global .align 4 .b8 mrg32k3aM1SubSeq[2016];
.global .align 4 .b8 mrg32k3aM2SubSeq[2016];
.global .align 4 .b8 mrg32k3aM1Seq[2304];
.global .align 4 .b8 mrg32k3aM2Seq[2304];
.const .align 8 .b8 __cr_lgamma_table[72];
// _ZZ17matrix_mul_kernelPiS_S_E7sharedA has been demoted
// _ZZ17matrix_mul_kernelPiS_S_E7sharedB has been demoted

.visible .entry _Z17matrix_mul_kernelPiS_S_(
	.param .u64 .ptr .align 1 _Z17matrix_mul_kernelPiS_S__param_0,
	.param .u64 .ptr .align 1 _Z17matrix_mul_kernelPiS_S__param_1,
	.param .u64 .ptr .align 1 _Z17matrix_mul_kernelPiS_S__param_2
)
{
	.reg .pred 	%p<5>;
	.reg .b32 	%r<87>;
	.reg .b64 	%rd<18>;
	// demoted variable
	.shared .align 4 .b8 _ZZ17matrix_mul_kernelPiS_S_E7sharedA[64];
	// demoted variable
	.shared .align 4 .b8 _ZZ17matrix_mul_kernelPiS_S_E7sharedB[64];
	ld.param.u64 	%rd3, [_Z17matrix_mul_kernelPiS_S__param_0];
	ld.param.u64 	%rd4, [_Z17matrix_mul_kernelPiS_S__param_1];
	ld.param.u64 	%rd5, [_Z17matrix_mul_kernelPiS_S__param_2];
	mov.u32 	%r1, %tid.x;
	mov.u32 	%r2, %tid.y;
	mov.u32 	%r15, %ctaid.x;
	mov.u32 	%r16, %ntid.x;
	mul.lo.s32 	%r3, %r15, %r16;
	add.s32 	%r4, %r3, %r1;
	mov.u32 	%r17, %ctaid.y;
	mov.u32 	%r18, %ntid.y;
	mad.lo.s32 	%r5, %r17, %r18, %r2;
	setp.gt.u32 	%p1, %r5, 9999;
	setp.gt.s32 	%p2, %r4, 9999;
	or.pred  	%p3, %p1, %p2;
	@%p3 bra 	$L__BB0_4;
	cvta.to.global.u64 	%rd1, %rd3;
	mad.lo.s32 	%r6, %r5, 10000, %r1;
	shl.b32 	%r20, %r2, 4;
	mov.u32 	%r21, _ZZ17matrix_mul_kernelPiS_S_E7sharedA;
	add.s32 	%r7, %r21, %r20;
	shl.b32 	%r22, %r1, 2;
	add.s32 	%r8, %r7, %r22;
	mov.u32 	%r23, _ZZ17matrix_mul_kernelPiS_S_E7sharedB;
	add.s32 	%r10, %r23, %r22;
	add.s32 	%r9, %r10, %r20;
	cvta.to.global.u64 	%rd2, %rd4;
	mov.b32 	%r85, 0;
	cvt.u64.u32 	%rd10, %r6;
	mov.u32 	%r86, %r85;
$L__BB0_2:
	shl.b32 	%r24, %r85, 2;
	add.s32 	%r25, %r6, %r24;
	mul.wide.u32 	%rd6, %r25, 4;
	add.s64 	%rd7, %rd1, %rd6;
	ld.global.u32 	%r26, [%rd7];
	st.shared.u32 	[%r8], %r26;
	add.s32 	%r27, %r24, %r2;
	mad.lo.s32 	%r28, %r27, 10000, %r4;
	mul.wide.s32 	%rd8, %r28, 4;
	add.s64 	%rd9, %rd2, %rd8;
	ld.global.u32 	%r29, [%rd9];
	st.shared.u32 	[%r9], %r29;
	bar.sync 	0;
	ld.shared.u32 	%r30, [%r7];
	ld.shared.u32 	%r31, [%r10];
	mad.lo.s32 	%r32, %r31, %r30, %r86;
	ld.shared.u32 	%r33, [%r7+4];
	ld.shared.u32 	%r34, [%r10+16];
	mad.lo.s32 	%r35, %r34, %r33, %r32;
	ld.shared.u32 	%r36, [%r7+8];
	ld.shared.u32 	%r37, [%r10+32];
	mad.lo.s32 	%r38, %r37, %r36, %r35;
	ld.shared.u32 	%r39, [%r7+12];
	ld.shared.u32 	%r40, [%r10+48];
	mad.lo.s32 	%r41, %r40, %r39, %r38;
	bar.sync 	0;
	mad.lo.s32 	%r42, %r85, -3, %r24;
	cvt.u64.u32 	%rd11, %r24;
	add.s64 	%rd12, %rd10, %rd11;
	shl.b64 	%rd13, %rd12, 2;
	add.s64 	%rd14, %rd1, %rd13;
	ld.global.u32 	%r43, [%rd14+16];
	st.shared.u32 	[%r8], %r43;
	ld.global.u32 	%r44, [%rd9+160000];
	st.shared.u32 	[%r9], %r44;
	bar.sync 	0;
	ld.shared.u32 	%r45, [%r7];
	ld.shared.u32 	%r46, [%r10];
	mad.lo.s32 	%r47, %r46, %r45, %r41;
	ld.shared.u32 	%r48, [%r7+4];
	ld.shared.u32 	%r49, [%r10+16];
	mad.lo.s32 	%r50, %r49, %r48, %r47;
	ld.shared.u32 	%r51, [%r7+8];
	ld.shared.u32 	%r52, [%r10+32];
	mad.lo.s32 	%r53, %r52, %r51, %r50;
	ld.shared.u32 	%r54, [%r7+12];
	ld.shared.u32 	%r55, [%r10+48];
	mad.lo.s32 	%r56, %r55, %r54, %r53;
	bar.sync 	0;
	ld.global.u32 	%r57, [%rd14+32];
	st.shared.u32 	[%r8], %r57;
	ld.global.u32 	%r58, [%rd9+320000];
	st.shared.u32 	[%r9], %r58;
	bar.sync 	0;
	ld.shared.u32 	%r59, [%r7];
	ld.shared.u32 	%r60, [%r10];
	mad.lo.s32 	%r61, %r60, %r59, %r56;
	ld.shared.u32 	%r62, [%r7+4];
	ld.shared.u32 	%r63, [%r10+16];
	mad.lo.s32 	%r64, %r63, %r62, %r61;
	ld.shared.u32 	%r65, [%r7+8];
	ld.shared.u32 	%r66, [%r10+32];
	mad.lo.s32 	%r67, %r66, %r65, %r64;
	ld.shared.u32 	%r68, [%r7+12];
	ld.shared.u32 	%r69, [%r10+48];
	mad.lo.s32 	%r70, %r69, %r68, %r67;
	bar.sync 	0;
	ld.global.u32 	%r71, [%rd14+48];
	st.shared.u32 	[%r8], %r71;
	ld.global.u32 	%r72, [%rd9+480000];
	st.shared.u32 	[%r9], %r72;
	bar.sync 	0;
	ld.shared.u32 	%r73, [%r7];
	ld.shared.u32 	%r74, [%r10];
	mad.lo.s32 	%r75, %r74, %r73, %r70;
	ld.shared.u32 	%r76, [%r7+4];
	ld.shared.u32 	%r77, [%r10+16];
	mad.lo.s32 	%r78, %r77, %r76, %r75;
	ld.shared.u32 	%r79, [%r7+8];
	ld.shared.u32 	%r80, [%r10+32];
	mad.lo.s32 	%r81, %r80, %r79, %r78;
	ld.shared.u32 	%r82, [%r7+12];
	ld.shared.u32 	%r83, [%r10+48];
	mad.lo.s32 	%r86, %r83, %r82, %r81;
	bar.sync 	0;
	add.s32 	%r85, %r42, 4;
	setp.ne.s32 	%p4, %r85, 2500;
	@%p4 bra 	$L__BB0_2;
	add.s32 	%r84, %r6, %r3;
	cvta.to.global.u64 	%rd15, %rd5;
	mul.wide.s32 	%rd16, %r84, 4;
	add.s64 	%rd17, %rd15, %rd16;
	st.global.u32 	[%rd17], %r86;
$L__BB0_4:
	ret;

}


// ===== COMPILED SASS (sm_100) =====

	.target	sm_100

	.elftype	@"ET_EXEC"


//--------------------- .note.nv.tkinfo           --------------------------
	.section	.note.nv.tkinfo,"",@"SHT_NOTE"
	.sectionflags	@"SHF_NOTE_NV_TKINFO"
	.tkinfo
        /*0018*/ 	.word	0x00000002
        /*0030*/ 	.string	""
        /*0030*/ 	.string	"ptxas"
        /*0030*/ 	.string	"Cuda compilation tools, release 13.0, V13.0.88"
        /*0030*/ 	.string	"Build cuda_13.0.r13.0/compiler.36424714_0"
        /*0030*/ 	.string	"-arch sm_100 -m 64 "



//--------------------- .note.nv.cuinfo           --------------------------
	.section	.note.nv.cuinfo,"",@"SHT_NOTE"
	.sectionflags	@"SHF_NOTE_NV_CUINFO"
        /*0018*/ 	.short	0x0002
        /*001a*/ 	.short	0x0064
        /*001c*/ 	.short	0x0082
	.zero		2


//--------------------- .nv.info                  --------------------------
	.section	.nv.info,"",@"SHT_CUDA_INFO"
	.align	4


	//----- nvinfo : EIATTR_REGCOUNT
	.align		4
        /*0000*/ 	.byte	0x04, 0x2f
        /*0002*/ 	.short	(.L_10 - .L_9)
	.align		4
.L_9:
        /*0004*/ 	.word	index@(_Z17matrix_mul_kernelPiS_S_)
        /*0008*/ 	.word	0x00000020


	//----- nvinfo : EIATTR_FRAME_SIZE
	.align		4
.L_10:
        /*000c*/ 	.byte	0x04, 0x11
        /*000e*/ 	.short	(.L_12 - .L_11)
	.align		4
.L_11:
        /*0010*/ 	.word	index@(_Z17matrix_mul_kernelPiS_S_)
        /*0014*/ 	.word	0x00000000


	//----- nvinfo : EIATTR_MIN_STACK_SIZE
	.align		4
.L_12:
        /*0018*/ 	.byte	0x04, 0x12
        /*001a*/ 	.short	(.L_14 - .L_13)
	.align		4
.L_13:
        /*001c*/ 	.word	index@(_Z17matrix_mul_kernelPiS_S_)
        /*0020*/ 	.word	0x00000000
.L_14:


//--------------------- .nv.compat                --------------------------
	.section	.nv.compat,"",@"SHT_CUDA_COMPAT_INFO"
	.align	4
        /*0000*/ 	.byte	0x02, 0x09, 0x00, 0x00, 0x02, 0x02, 0x01, 0x00, 0x02, 0x05, 0x05, 0x00, 0x03, 0x07, 0x01, 0x01
        /*0010*/ 	.byte	0x02, 0x03, 0x00, 0x00, 0x02, 0x06, 0x01, 0x00, 0x04, 0x0b, 0x08, 0x00, 0x09, 0x00, 0x00, 0x00
        /*0020*/ 	.byte	0x00, 0x00, 0x00, 0x00


//--------------------- .nv.info._Z17matrix_mul_kernelPiS_S_ --------------------------
	.section	.nv.info._Z17matrix_mul_kernelPiS_S_,"",@"SHT_CUDA_INFO"
	.sectionflags	@""
	.align	4


	//----- nvinfo : EIATTR_CUDA_API_VERSION
	.align		4
        /*0000*/ 	.byte	0x04, 0x37
        /*0002*/ 	.short	(.L_16 - .L_15)
.L_15:
        /*0004*/ 	.word	0x00000082


	//----- nvinfo : EIATTR_KPARAM_INFO
	.align		4
.L_16:
        /*0008*/ 	.byte	0x04, 0x17
        /*000a*/ 	.short	(.L_18 - .L_17)
.L_17:
        /*000c*/ 	.word	0x00000000
        /*0010*/ 	.short	0x0002
        /*0012*/ 	.short	0x0010
        /*0014*/ 	.byte	0x00, 0xf5, 0x21, 0x00


	//----- nvinfo : EIATTR_KPARAM_INFO
	.align		4
.L_18:
        /*0018*/ 	.byte	0x04, 0x17
        /*001a*/ 	.short	(.L_20 - .L_19)
.L_19:
        /*001c*/ 	.word	0x00000000
        /*0020*/ 	.short	0x0001
        /*0022*/ 	.short	0x0008
        /*0024*/ 	.byte	0x00, 0xf5, 0x21, 0x00


	//----- nvinfo : EIATTR_KPARAM_INFO
	.align		4
.L_20:
        /*0028*/ 	.byte	0x04, 0x17
        /*002a*/ 	.short	(.L_22 - .L_21)
.L_21:
        /*002c*/ 	.word	0x00000000
        /*0030*/ 	.short	0x0000
        /*0032*/ 	.short	0x0000
        /*0034*/ 	.byte	0x00, 0xf5, 0x21, 0x00


	//----- nvinfo : EIATTR_SPARSE_MMA_MASK
	.align		4
.L_22:
        /*0038*/ 	.byte	0x03, 0x50
        /*003a*/ 	.short	0x0000


	//----- nvinfo : EIATTR_MAXREG_COUNT
	.align		4
        /*003c*/ 	.byte	0x03, 0x1b
        /*003e*/ 	.short	0x00ff


	//----- nvinfo : EIATTR_NUM_BARRIERS
	.align		4
        /*0040*/ 	.byte	0x02, 0x4c
        /*0042*/ 	.byte	0x01
	.zero		1


	//----- nvinfo : EIATTR_MERCURY_ISA_VERSION
	.align		4
        /*0044*/ 	.byte	0x03, 0x5f
        /*0046*/ 	.short	0x0101


	//----- nvinfo : EIATTR_VRC_CTA_INIT_COUNT
	.align		4
        /*0048*/ 	.byte	0x02, 0x4a
	.zero		1
	.zero		1


	//----- nvinfo : EIATTR_EXIT_INSTR_OFFSETS
	.align		4
        /*004c*/ 	.byte	0x04, 0x1c
        /*004e*/ 	.short	(.L_24 - .L_23)


	//   ....[0]....
.L_23:
        /*0050*/ 	.word	0x000000c0


	//   ....[1]....
        /*0054*/ 	.word	0x000006a0


	//----- nvinfo : EIATTR_CBANK_PARAM_SIZE
	.align		4
.L_24:
        /*0058*/ 	.byte	0x03, 0x19
        /*005a*/ 	.short	0x0018


	//----- nvinfo : EIATTR_PARAM_CBANK
	.align		4
        /*005c*/ 	.byte	0x04, 0x0a
        /*005e*/ 	.short	(.L_26 - .L_25)
	.align		4
.L_25:
        /*0060*/ 	.word	index@(.nv.constant0._Z17matrix_mul_kernelPiS_S_)
        /*0064*/ 	.short	0x0380
        /*0066*/ 	.short	0x0018


	//----- nvinfo : EIATTR_SW_WAR
	.align		4
.L_26:
        /*0068*/ 	.byte	0x04, 0x36
        /*006a*/ 	.short	(.L_28 - .L_27)
.L_27:
        /*006c*/ 	.word	0x00000008
.L_28:


//--------------------- .nv.callgraph             --------------------------
	.section	.nv.callgraph,"",@"SHT_CUDA_CALLGRAPH"
	.align	4
	.sectionentsize	8
	.align		4
        /*0000*/ 	.word	0x00000000
	.align		4
        /*0004*/ 	.word	0xffffffff
	.align		4
        /*0008*/ 	.word	0x00000000
	.align		4
        /*000c*/ 	.word	0xfffffffe
	.align		4
        /*0010*/ 	.word	0x00000000
	.align		4
        /*0014*/ 	.word	0xfffffffd
	.align		4
        /*0018*/ 	.word	0x00000000
	.align		4
        /*001c*/ 	.word	0xfffffffc


//--------------------- .nv.constant4             --------------------------
	.section	.nv.constant4,"a",@progbits
	.align	8
	.align		8
.nv.constant4:
        /*0000*/ 	.dword	precalc_xorwow_matrix
	.align		8
        /*0008*/ 	.dword	precalc_xorwow_offset_matrix
	.align		8
        /*0010*/ 	.dword	mrg32k3aM1
	.align		8
        /*0018*/ 	.dword	mrg32k3aM2
	.align		8
        /*0020*/ 	.dword	mrg32k3aM1SubSeq
	.align		8
        /*0028*/ 	.dword	mrg32k3aM2SubSeq
	.align		8
        /*0030*/ 	.dword	mrg32k3aM1Seq
	.align		8
        /*0038*/ 	.dword	mrg32k3aM2Seq


//--------------------- .nv.constant3             --------------------------
	.section	.nv.constant3,"a",@progbits
	.align	8
.nv.constant3:
	.type		__cr_lgamma_table,@object
	.size		__cr_lgamma_table,(.L_8 - __cr_lgamma_table)
__cr_lgamma_table:
        /*0000*/ 	.byte	0x00, 0x00, 0x00, 0x00, 0x00, 0x00, 0x00, 0x00, 0x00, 0x00, 0x00, 0x00, 0x00, 0x00, 0x00, 0x00
        /*0010*/ 	.byte	0xef, 0x39, 0xfa, 0xfe, 0x42, 0x2e, 0xe6, 0x3f, 0x02, 0x20, 0x2a, 0xfa, 0x0b, 0xab, 0xfc, 0x3f
        /*0020*/ 	.byte	0xf9, 0x2c, 0x92, 0x7c, 0xa7, 0x6c, 0x09, 0x40, 0xc9, 0x79, 0x44, 0x3c, 0x64, 0x26, 0x13, 0x40
        /*0030*/ 	.byte	0xca, 0x01, 0xcf, 0x3a, 0x27, 0x51, 0x1a, 0x40, 0x30, 0xcc, 0x2d, 0xf3, 0xe1, 0x0c, 0x21, 0x40
        /*0040*/ 	.byte	0x0d, 0xb7, 0xfc, 0x82, 0x8e, 0x35, 0x25, 0x40
.L_8:


//--------------------- .text._Z17matrix_mul_kernelPiS_S_ --------------------------
	.section	.text._Z17matrix_mul_kernelPiS_S_,"ax",@progbits
	.align	128
        .global         _Z17matrix_mul_kernelPiS_S_
        .type           _Z17matrix_mul_kernelPiS_S_,@function
        .size           _Z17matrix_mul_kernelPiS_S_,(.L_x_2 - _Z17matrix_mul_kernelPiS_S_)
        .other          _Z17matrix_mul_kernelPiS_S_,@"STO_CUDA_ENTRY STV_DEFAULT"
_Z17matrix_mul_kernelPiS_S_:
.text._Z17matrix_mul_kernelPiS_S_:
[----:B------:R-:W-:Y:S01]  /*0000*/  LDC R1, c[0x0][0x37c] ;  /* 0x0000df00ff017b82 */ /* 0x000fe20000000800 */
[----:B------:R-:W0:Y:S07]  /*0010*/  S2R R21, SR_TID.X ;  /* 0x0000000000157919 */ /* 0x000e2e0000002100 */
[----:B------:R-:W1:Y:S01]  /*0020*/  S2UR UR5, SR_CTAID.X ;  /* 0x00000000000579c3 */ /* 0x000e620000002500 */
[----:B------:R-:W1:Y:S01]  /*0030*/  LDCU UR4, c[0x0][0x360] ;  /* 0x00006c00ff0477ac */ /* 0x000e620008000800 */
[----:B------:R-:W2:Y:S06]  /*0040*/  S2R R0, SR_TID.Y ;  /* 0x0000000000007919 */ /* 0x000eac0000002200 */
[----:B------:R-:W2:Y:S08]  /*0050*/  S2UR UR6, SR_CTAID.Y ;  /* 0x00000000000679c3 */ /* 0x000eb00000002600 */
[----:B------:R-:W2:Y:S01]  /*0060*/  LDC R3, c[0x0][0x364] ;  /* 0x0000d900ff037b82 */ /* 0x000ea20000000800 */
[----:B-1----:R-:W-:-:S06]  /*0070*/  UIMAD UR5, UR5, UR4, URZ ;  /* 0x00000004050572a4 */ /* 0x002fcc000f8e02ff */
[----:B0-----:R-:W-:-:S04]  /*0080*/  IADD3 R2, PT, PT, R21, UR5, RZ ;  /* 0x0000000515027c10 */ /* 0x001fc8000fffe0ff */
[----:B------:R-:W-:Y:S01]  /*0090*/  ISETP.GT.AND P0, PT, R2, 0x270f, PT ;  /* 0x0000270f0200780c */ /* 0x000fe20003f04270 */
[----:B--2---:R-:W-:-:S05]  /*00a0*/  IMAD R4, R3, UR6, R0 ;  /* 0x0000000603047c24 */ /* 0x004fca000f8e0200 */
[----:B------:R-:W-:-:S13]  /*00b0*/  ISETP.GT.U32.OR P0, PT, R4, 0x270f, P0 ;  /* 0x0000270f0400780c */ /* 0x000fda0000704470 */
[----:B------:R-:W-:Y:S05]  /*00c0*/  @P0 EXIT ;  /* 0x000000000000094d */ /* 0x000fea0003800000 */
[----:B------:R-:W0:Y:S01]  /*00d0*/  S2UR UR7, SR_CgaCtaId ;  /* 0x00000000000779c3 */ /* 0x000e220000008800 */
[----:B------:R-:W-:Y:S01]  /*00e0*/  UMOV UR4, 0x400 ;  /* 0x0000040000047882 */ /* 0x000fe20000000000 */
[----:B------:R-:W-:Y:S01]  /*00f0*/  HFMA2 R15, -RZ, RZ, 0, 0 ;  /* 0x00000000ff0f7431 */ /* 0x000fe200000001ff */
[----:B------:R-:W-:Y:S01]  /*0100*/  UIADD3 UR6, UPT, UPT, UR4, 0x40, URZ ;  /* 0x0000004004067890 */ /* 0x000fe2000fffe0ff */
[----:B------:R-:W-:Y:S01]  /*0110*/  IMAD R4, R4, 0x2710, R21 ;  /* 0x0000271004047824 */ /* 0x000fe200078e0215 */
[----:B------:R-:W1:Y:S03]  /*0120*/  LDCU.64 UR8, c[0x0][0x358] ;  /* 0x00006b00ff0877ac */ /* 0x000e660008000a00 */
[----:B------:R-:W2:Y:S01]  /*0130*/  LDC.64 R16, c[0x0][0x380] ;  /* 0x0000e000ff107b82 */ /* 0x000ea20000000a00 */
[----:B------:R-:W3:Y:S07]  /*0140*/  LDCU.64 UR10, c[0x0][0x380] ;  /* 0x00007000ff0a77ac */ /* 0x000eee0008000a00 */
[----:B------:R-:W4:Y:S01]  /*0150*/  LDC.64 R6, c[0x0][0x388] ;  /* 0x0000e200ff067b82 */ /* 0x000f220000000a00 */
[----:B0-----:R-:W-:-:S02]  /*0160*/  ULEA UR4, UR7, UR4, 0x18 ;  /* 0x0000000407047291 */ /* 0x001fc4000f8ec0ff */
[----:B------:R-:W-:-:S04]  /*0170*/  ULEA UR6, UR7, UR6, 0x18 ;  /* 0x0000000607067291 */ /* 0x000fc8000f8ec0ff */
[C---:B------:R-:W-:Y:S01]  /*0180*/  LEA R3, R0.reuse, UR4, 0x4 ;  /* 0x0000000400037c11 */ /* 0x040fe2000f8e20ff */
[----:B------:R-:W-:Y:S01]  /*0190*/  UMOV UR4, URZ ;  /* 0x000000ff00047c82 */ /* 0x000fe20008000000 */
[C---:B------:R-:W-:Y:S02]  /*01a0*/  LEA R5, R21.reuse, UR6, 0x2 ;  /* 0x0000000615057c11 */ /* 0x040fe4000f8e10ff */
[----:B------:R-:W-:Y:S02]  /*01b0*/  LEA R21, R21, R3, 0x2 ;  /* 0x0000000315157211 */ /* 0x000fe400078e10ff */
[----:B-1-3--:R-:W-:-:S07]  /*01c0*/  LEA R20, R0, R5, 0x4 ;  /* 0x0000000500147211 */ /* 0x00afce00078e20ff */
.L_x_0:
[----:B------:R-:W-:-:S06]  /*01d0*/  USHF.L.U32 UR6, UR4, 0x2, URZ ;  /* 0x0000000204067899 */ /* 0x000fcc00080006ff */
[----:B------:R-:W-:Y:S02]  /*01e0*/  IADD3 R11, PT, PT, R0, UR6, RZ ;  /* 0x00000006000b7c10 */ /* 0x000fe4000fffe0ff */
[----:B------:R-:W-:-:S03]  /*01f0*/  IADD3 R9, PT, PT, R4, UR6, RZ ;  /* 0x0000000604097c10 */ /* 0x000fc6000fffe0ff */
[----:B------:R-:W-:Y:S02]  /*0200*/  IMAD R11, R11, 0x2710, R2 ;  /* 0x000027100b0b7824 */ /* 0x000fe400078e0202 */
[----:B--2---:R-:W-:-:S04]  /*0210*/  IMAD.WIDE.U32 R8, R9, 0x4, R16 ;  /* 0x0000000409087825 */ /* 0x004fc800078e0010 */
[----:B----4-:R-:W-:Y:S01]  /*0220*/  IMAD.WIDE R22, R11, 0x4, R6 ;  /* 0x000000040b167825 */ /* 0x010fe200078e0206 */
[----:B------:R-:W2:Y:S04]  /*0230*/  LDG.E R12, desc[UR8][R8.64] ;  /* 0x00000008080c7981 */ /* 0x000ea8000c1e1900 */
[----:B------:R-:W3:Y:S01]  /*0240*/  LDG.E R13, desc[UR8][R22.64] ;  /* 0x00000008160d7981 */ /* 0x000ee2000c1e1900 */
[----:B------:R-:W-:-:S04]  /*0250*/  IADD3 R10, P0, PT, R4, UR6, RZ ;  /* 0x00000006040a7c10 */ /* 0x000fc8000ff1e0ff */
[----:B------:R-:W-:Y:S02]  /*0260*/  IADD3.X R11, PT, PT, RZ, RZ, RZ, P0, !PT ;  /* 0x000000ffff0b7210 */ /* 0x000fe400007fe4ff */
[----:B------:R-:W-:-:S04]  /*0270*/  LEA R18, P0, R10, UR10, 0x2 ;  /* 0x0000000a0a127c11 */ /* 0x000fc8000f8010ff */
[----:B------:R-:W-:Y:S01]  /*0280*/  LEA.HI.X R19, R10, UR11, R11, 0x2, P0 ;  /* 0x0000000b0a137c11 */ /* 0x000fe200080f140b */
[----:B--2---:R-:W-:Y:S04]  /*0290*/  STS [R21], R12 ;  /* 0x0000000c15007388 */ /* 0x004fe80000000800 */
[----:B---3--:R-:W-:Y:S01]  /*02a0*/  STS [R20], R13 ;  /* 0x0000000d14007388 */ /* 0x008fe20000000800 */
[----:B------:R-:W-:Y:S06]  /*02b0*/  BAR.SYNC.DEFER_BLOCKING 0x0 ;  /* 0x0000000000007b1d */ /* 0x000fec0000010000 */
[----:B------:R-:W-:Y:S04]  /*02c0*/  LDS R14, [R5] ;  /* 0x00000000050e7984 */ /* 0x000fe80000000800 */
[----:B------:R-:W-:Y:S04]  /*02d0*/  LDS R24, [R5+0x10] ;  /* 0x0000100005187984 */ /* 0x000fe80000000800 */
[----:B------:R-:W-:Y:S04]  /*02e0*/  LDS R26, [R5+0x20] ;  /* 0x00002000051a7984 */ /* 0x000fe80000000800 */
[----:B------:R-:W-:Y:S04]  /*02f0*/  LDS R27, [R5+0x30] ;  /* 0x00003000051b7984 */ /* 0x000fe80000000800 */
[----:B------:R-:W0:Y:S01]  /*0300*/  LDS.128 R8, [R3] ;  /* 0x0000000003087984 */ /* 0x000e220000000c00 */
[----:B------:R-:W-:Y:S06]  /*0310*/  BAR.SYNC.DEFER_BLOCKING 0x0 ;  /* 0x0000000000007b1d */ /* 0x000fec0000010000 */
[----:B------:R-:W2:Y:S04]  /*0320*/  LDG.E R29, desc[UR8][R18.64+0x10] ;  /* 0x00001008121d7981 */ /* 0x000ea8000c1e1900 */
[----:B------:R-:W3:Y:S01]  /*0330*/  LDG.E R25, desc[UR8][R22.64+0x27100] ;  /* 0x0271000816197981 */ /* 0x000ee2000c1e1900 */
[----:B0-----:R-:W-:-:S04]  /*0340*/  IMAD R8, R8, R14, R15 ;  /* 0x0000000e08087224 */ /* 0x001fc800078e020f */
[----:B------:R-:W-:-:S04]  /*0350*/  IMAD R9, R24, R9, R8 ;  /* 0x0000000918097224 */ /* 0x000fc800078e0208 */
[----:B------:R-:W-:-:S04]  /*0360*/  IMAD R10, R26, R10, R9 ;  /* 0x0000000a1a0a7224 */ /* 0x000fc800078e0209 */
[----:B------:R-:W-:Y:S01]  /*0370*/  IMAD R11, R27, R11, R10 ;  /* 0x0000000b1b0b7224 */ /* 0x000fe200078e020a */
[----:B--2---:R0:W-:Y:S04]  /*0380*/  STS [R21], R29 ;  /* 0x0000001d15007388 */ /* 0x0041e80000000800 */
[----:B---3--:R-:W-:Y:S01]  /*0390*/  STS [R20], R25 ;  /* 0x0000001914007388 */ /* 0x008fe20000000800 */
[----:B------:R-:W-:Y:S06]  /*03a0*/  BAR.SYNC.DEFER_BLOCKING 0x0 ;  /* 0x0000000000007b1d */ /* 0x000fec0000010000 */
[----:B------:R-:W-:Y:S04]  /*03b0*/  LDS R8, [R5] ;  /* 0x0000000005087984 */ /* 0x000fe80000000800 */
[----:B------:R-:W-:Y:S04]  /*03c0*/  LDS R9, [R5+0x10] ;  /* 0x0000100005097984 */ /* 0x000fe80000000800 */
[----:B------:R-:W-:Y:S04]  /*03d0*/  LDS R10, [R5+0x20] ;  /* 0x00002000050a7984 */ /* 0x000fe80000000800 */
[----:B------:R-:W-:Y:S04]  /*03e0*/  LDS R28, [R5+0x30] ;  /* 0x00003000051c7984 */ /* 0x000fe80000000800 */
[----:B------:R-:W1:Y:S01]  /*03f0*/  LDS.128 R12, [R3] ;  /* 0x00000000030c7984 */ /* 0x000e620000000c00 */
[----:B------:R-:W-:Y:S06]  /*0400*/  BAR.SYNC.DEFER_BLOCKING 0x0 ;  /* 0x0000000000007b1d */ /* 0x000fec0000010000 */
[----:B------:R-:W2:Y:S04]  /*0410*/  LDG.E R24, desc[UR8][R18.64+0x20] ;  /* 0x0000200812187981 */ /* 0x000ea8000c1e1900 */
[----:B0-----:R-:W3:Y:S01]  /*0420*/  LDG.E R29, desc[UR8][R22.64+0x4e200] ;  /* 0x04e20008161d7981 */ /* 0x001ee2000c1e1900 */
[----:B-1----:R-:W-:-:S04]  /*0430*/  IMAD R8, R12, R8, R11 ;  /* 0x000000080c087224 */ /* 0x002fc800078e020b */
[----:B------:R-:W-:-:S04]  /*0440*/  IMAD R9, R9, R13, R8 ;  /* 0x0000000d09097224 */ /* 0x000fc800078e0208 */
[----:B------:R-:W-:Y:S01]  /*0450*/  IMAD R14, R10, R14, R9 ;  /* 0x0000000e0a0e7224 */ /* 0x000fe200078e0209 */
        /* <DEDUP_REMOVED lines=9> */
[----:B------:R0:W2:Y:S04]  /*04f0*/  LDG.E R19, desc[UR8][R18.64+0x30] ;  /* 0x0000300812137981 */ /* 0x0000a8000c1e1900 */
[----:B------:R-:W3:Y:S01]  /*0500*/  LDG.E R23, desc[UR8][R22.64+0x75300] ;  /* 0x0753000816177981 */ /* 0x000ee2000c1e1900 */
[----:B------:R-:W-:Y:S01]  /*0510*/  IMAD R28, R28, R15, R14 ;  /* 0x0000000f1c1c7224 */ /* 0x000fe200078e020e */
[----:B------:R-:W-:-:S04]  /*0520*/  UIADD3 UR4, UPT, UPT, UR4, 0x4, URZ ;  /* 0x0000000404047890 */ /* 0x000fc8000fffe0ff */
[----:B------:R-:W-:Y:S01]  /*0530*/  UISETP.NE.AND UP0, UPT, UR4, 0x9c4, UPT ;  /* 0x000009c40400788c */ /* 0x000fe2000bf05270 */
[----:B0-----:R-:W-:-:S04]  /*0540*/  IMAD R18, R8, R27, R28 ;  /* 0x0000001b08127224 */ /* 0x001fc800078e021c */
[----:B------:R-:W-:-:S04]  /*0550*/  IMAD R9, R24, R9, R18 ;  /* 0x0000000918097224 */ /* 0x000fc800078e0212 */
[----:B------:R-:W-:-:S04]  /*0560*/  IMAD R9, R25, R10, R9 ;  /* 0x0000000a19097224 */ /* 0x000fc800078e0209 */
[----:B------:R-:W-:Y:S01]  /*0570*/  IMAD R9, R26, R11, R9 ;  /* 0x0000000b1a097224 */ /* 0x000fe200078e0209 */
[----:B--2---:R-:W-:Y:S04]  /*0580*/  STS [R21], R19 ;  /* 0x0000001315007388 */ /* 0x004fe80000000800 */
[----:B---3--:R-:W-:Y:S01]  /*0590*/  STS [R20], R23 ;  /* 0x0000001714007388 */ /* 0x008fe20000000800 */
[----:B------:R-:W-:Y:S06]  /*05a0*/  BAR.SYNC.DEFER_BLOCKING 0x0 ;  /* 0x0000000000007b1d */ /* 0x000fec0000010000 */
[----:B------:R-:W-:Y:S04]  /*05b0*/  LDS R29, [R5] ;  /* 0x00000000051d7984 */ /* 0x000fe80000000800 */
[----:B------:R-:W0:Y:S04]  /*05c0*/  LDS.128 R12, [R3] ;  /* 0x00000000030c7984 */ /* 0x000e280000000c00 */
[----:B------:R-:W1:Y:S04]  /*05d0*/  LDS R28, [R5+0x10] ;  /* 0x00001000051c7984 */ /* 0x000e680000000800 */
[----:B------:R-:W2:Y:S04]  /*05e0*/  LDS R27, [R5+0x20] ;  /* 0x00002000051b7984 */ /* 0x000ea80000000800 */
[----:B------:R-:W3:Y:S01]  /*05f0*/  LDS R8, [R5+0x30] ;  /* 0x0000300005087984 */ /* 0x000ee20000000800 */
[----:B0-----:R-:W-:-:S04]  /*0600*/  IMAD R9, R12, R29, R9 ;  /* 0x0000001d0c097224 */ /* 0x001fc800078e0209 */
[----:B-1----:R-:W-:-:S04]  /*0610*/  IMAD R9, R28, R13, R9 ;  /* 0x0000000d1c097224 */ /* 0x002fc800078e0209 */
[----:B--2---:R-:W-:-:S04]  /*0620*/  IMAD R9, R27, R14, R9 ;  /* 0x0000000e1b097224 */ /* 0x004fc800078e0209 */
[----:B---3--:R-:W-:Y:S01]  /*0630*/  IMAD R15, R8, R15, R9 ;  /* 0x0000000f080f7224 */ /* 0x008fe200078e0209 */
[----:B------:R-:W-:Y:S06]  /*0640*/  BAR.SYNC.DEFER_BLOCKING 0x0 ;  /* 0x0000000000007b1d */ /* 0x000fec0000010000 */
[----:B------:R-:W-:Y:S05]  /*0650*/  BRA.U UP0, `(.L_x_0) ;  /* 0xfffffff900dc7547 */ /* 0x000fea000b83ffff */
[----:B------:R-:W0:Y:S01]  /*0660*/  LDC.64 R2, c[0x0][0x390] ;  /* 0x0000e400ff027b82 */ /* 0x000e220000000a00 */
[----:B------:R-:W-:-:S05]  /*0670*/  IADD3 R5, PT, PT, R4, UR5, RZ ;  /* 0x0000000504057c10 */ /* 0x000fca000fffe0ff */
[----:B0-----:R-:W-:-:S05]  /*0680*/  IMAD.WIDE R2, R5, 0x4, R2 ;  /* 0x0000000405027825 */ /* 0x001fca00078e0202 */
[----:B------:R-:W-:Y:S01]  /*0690*/  STG.E desc[UR8][R2.64], R15 ;  /* 0x0000000f02007986 */ /* 0x000fe2000c101908 */
[----:B------:R-:W-:Y:S05]  /*06a0*/  EXIT ;  /* 0x000000000000794d */ /* 0x000fea0003800000 */
.L_x_1:
[----:B------:R-:W-:-:S00]  /*06b0*/  BRA `(.L_x_1) ;  /* 0xfffffffc00fc7947 */ /* 0x000fc0000383ffff */
[----:B------:R-:W-:-:S00]  /*06c0*/  NOP ;  /* 0x0000000000007918 */ /* 0x000fc00000000000 */
        /* <DEDUP_REMOVED lines=11> */
.L_x_2:


//--------------------- .nv.global.init           --------------------------
	.section	.nv.global.init,"aw",@progbits
	.align	4
.nv.global.init:
	.type		mrg32k3aM1SubSeq,@object
	.size		mrg32k3aM1SubSeq,(mrg32k3aM2SubSeq - mrg32k3aM1SubSeq)
mrg32k3aM1SubSeq:
        /*0000*/ 	.byte	0x0b, 0xcc, 0xee, 0x04, 0x73, 0x29, 0x8b, 0x6f, 0xf6, 0x53, 0x03, 0xf6, 0x23, 0xf6, 0xea, 0xda
        /* <DEDUP_REMOVED lines=125> */
	.type		mrg32k3aM2SubSeq,@object
	.size		mrg32k3aM2SubSeq,(mrg32k3aM1 - mrg32k3aM2SubSeq)
mrg32k3aM2SubSeq:
        /* <DEDUP_REMOVED lines=126> */
	.type		mrg32k3aM1,@object
	.size		mrg32k3aM1,(mrg32k3aM1Seq - mrg32k3aM1)
mrg32k3aM1:
        /* <DEDUP_REMOVED lines=144> */
	.type		mrg32k3aM1Seq,@object
	.size		mrg32k3aM1Seq,(mrg32k3aM2 - mrg32k3aM1Seq)
mrg32k3aM1Seq:
        /* <DEDUP_REMOVED lines=144> */
	.type		mrg32k3aM2,@object
	.size		mrg32k3aM2,(mrg32k3aM2Seq - mrg32k3aM2)
mrg32k3aM2:
        /* <DEDUP_REMOVED lines=144> */
	.type		mrg32k3aM2Seq,@object
	.size		mrg32k3aM2Seq,(precalc_xorwow_matrix - mrg32k3aM2Seq)
mrg32k3aM2Seq:
        /* <DEDUP_REMOVED lines=144> */
	.type		precalc_xorwow_matrix,@object
	.size		precalc_xorwow_matrix,(precalc_xorwow_offset_matrix - precalc_xorwow_matrix)
precalc_xorwow_matrix:
        /* <DEDUP_REMOVED lines=6400> */
	.type		precalc_xorwow_offset_matrix,@object
	.size		precalc_xorwow_offset_matrix,(.L_1 - precalc_xorwow_offset_matrix)
precalc_xorwow_offset_matrix:
        /* <DEDUP_REMOVED lines=6400> */
.L_1:


//--------------------- .nv.shared._Z17matrix_mul_kernelPiS_S_ --------------------------
	.section	.nv.shared._Z17matrix_mul_kernelPiS_S_,"aw",@nobits
	.sectionflags	@""
	.align	4
.nv.shared._Z17matrix_mul_kernelPiS_S_:
	.zero		1152


//--------------------- .nv.shared.reserved.0     --------------------------
	.section	.nv.shared.reserved.0,"aw",@nobits
	.weak		__nv_reservedSMEM_offset_0_alias
	.size		__nv_reservedSMEM_offset_0_alias, 0, 64
	.other		__nv_reservedSMEM_offset_0_alias,@"STO_CUDA_RESERVED_SHARED STV_DEFAULT"
__nv_reservedSMEM_offset_0_alias:
	.zero		0
	.zero		64


//--------------------- .nv.constant0._Z17matrix_mul_kernelPiS_S_ --------------------------
	.section	.nv.constant0._Z17matrix_mul_kernelPiS_S_,"a",@progbits
	.sectionflags	@""
	.align	4
.nv.constant0._Z17matrix_mul_kernelPiS_S_:
	.zero		920


//--------------------- SYMBOLS --------------------------

	.type		.nv.reservedSmem.offset0,@object
	.size		.nv.reservedSmem.offset0,0x4
	.type		.nv.reservedSmem.cap,@object
	.size		.nv.reservedSmem.cap,0x4
